//
// Generated by NVIDIA NVVM Compiler
//
// Compiler Build ID: CL-36424714
// Cuda compilation tools, release 13.0, V13.0.88
// Based on NVVM 20.0.0
//

.version 9.0
.target sm_100
.address_size 64

	// .globl	_Z7pfb_firPfPKcPKfiiiii

.visible .entry _Z7pfb_firPfPKcPKfiiiii(
	.param .u64 .ptr .align 1 _Z7pfb_firPfPKcPKfiiiii_param_0,
	.param .u64 .ptr .align 1 _Z7pfb_firPfPKcPKfiiiii_param_1,
	.param .u64 .ptr .align 1 _Z7pfb_firPfPKcPKfiiiii_param_2,
	.param .u32 _Z7pfb_firPfPKcPKfiiiii_param_3,
	.param .u32 _Z7pfb_firPfPKcPKfiiiii_param_4,
	.param .u32 _Z7pfb_firPfPKcPKfiiiii_param_5,
	.param .u32 _Z7pfb_firPfPKcPKfiiiii_param_6,
	.param .u32 _Z7pfb_firPfPKcPKfiiiii_param_7
)
.maxntid 256
{
	.reg .b16 	%rs<17>;
	.reg .b32 	%r<10>;
	.reg .b32 	%f<25>;
	.reg .b64 	%rd<29>;

	ld.param.u64 	%rd1, [_Z7pfb_firPfPKcPKfiiiii_param_0];
	ld.param.u64 	%rd2, [_Z7pfb_firPfPKcPKfiiiii_param_1];
	ld.param.u64 	%rd3, [_Z7pfb_firPfPKcPKfiiiii_param_2];
	ld.param.u32 	%r1, [_Z7pfb_firPfPKcPKfiiiii_param_4];
	cvta.to.global.u64 	%rd4, %rd3;
	cvta.to.global.u64 	%rd5, %rd2;
	mov.u32 	%r2, %ctaid.x;
	mov.u32 	%r3, %ctaid.y;
	mov.u32 	%r4, %nctaid.x;
	mad.lo.s32 	%r5, %r3, %r4, %r2;
	shl.b32 	%r6, %r5, 8;
	mov.u32 	%r7, %tid.x;
	or.b32  	%r8, %r6, %r7;
	rem.s32 	%r9, %r8, %r1;
	cvt.s64.s32 	%rd6, %r8;
	add.s64 	%rd7, %rd5, %rd6;
	ld.global.nc.u8 	%rs1, [%rd7];
	cvt.s16.s8 	%rs2, %rs1;
	cvt.rn.f32.s16 	%f1, %rs2;
	mul.wide.s32 	%rd8, %r9, 4;
	add.s64 	%rd9, %rd4, %rd8;
	ld.global.nc.f32 	%f2, [%rd9];
	fma.rn.f32 	%f3, %f2, %f1, 0f00000000;
	cvt.s64.s32 	%rd10, %r1;
	add.s64 	%rd11, %rd7, %rd10;
	ld.global.nc.u8 	%rs3, [%rd11];
	cvt.s16.s8 	%rs4, %rs3;
	cvt.rn.f32.s16 	%f4, %rs4;
	mul.wide.s32 	%rd12, %r1, 4;
	add.s64 	%rd13, %rd9, %rd12;
	ld.global.nc.f32 	%f5, [%rd13];
	fma.rn.f32 	%f6, %f5, %f4, %f3;
	add.s64 	%rd14, %rd11, %rd10;
	ld.global.nc.u8 	%rs5, [%rd14];
	cvt.s16.s8 	%rs6, %rs5;
	cvt.rn.f32.s16 	%f7, %rs6;
	add.s64 	%rd15, %rd13, %rd12;
	ld.global.nc.f32 	%f8, [%rd15];
	fma.rn.f32 	%f9, %f8, %f7, %f6;
	add.s64 	%rd16, %rd14, %rd10;
	ld.global.nc.u8 	%rs7, [%rd16];
	cvt.s16.s8 	%rs8, %rs7;
	cvt.rn.f32.s16 	%f10, %rs8;
	add.s64 	%rd17, %rd15, %rd12;
	ld.global.nc.f32 	%f11, [%rd17];
	fma.rn.f32 	%f12, %f11, %f10, %f9;
	add.s64 	%rd18, %rd16, %rd10;
	ld.global.nc.u8 	%rs9, [%rd18];
	cvt.s16.s8 	%rs10, %rs9;
	cvt.rn.f32.s16 	%f13, %rs10;
	add.s64 	%rd19, %rd17, %rd12;
	ld.global.nc.f32 	%f14, [%rd19];
	fma.rn.f32 	%f15, %f14, %f13, %f12;
	add.s64 	%rd20, %rd18, %rd10;
	ld.global.nc.u8 	%rs11, [%rd20];
	cvt.s16.s8 	%rs12, %rs11;
	cvt.rn.f32.s16 	%f16, %rs12;
	add.s64 	%rd21, %rd19, %rd12;
	ld.global.nc.f32 	%f17, [%rd21];
	fma.rn.f32 	%f18, %f17, %f16, %f15;
	add.s64 	%rd22, %rd20, %rd10;
	ld.global.nc.u8 	%rs13, [%rd22];
	cvt.s16.s8 	%rs14, %rs13;
	cvt.rn.f32.s16 	%f19, %rs14;
	add.s64 	%rd23, %rd21, %rd12;
	ld.global.nc.f32 	%f20, [%rd23];
	fma.rn.f32 	%f21, %f20, %f19, %f18;
	add.s64 	%rd24, %rd22, %rd10;
	ld.global.nc.u8 	%rs15, [%rd24];
	cvt.s16.s8 	%rs16, %rs15;
	cvt.rn.f32.s16 	%f22, %rs16;
	add.s64 	%rd25, %rd23, %rd12;
	ld.global.nc.f32 	%f23, [%rd25];
	fma.rn.f32 	%f24, %f23, %f22, %f21;
	cvta.to.global.u64 	%rd26, %rd1;
	mul.wide.s32 	%rd27, %r8, 4;
	add.s64 	%rd28, %rd26, %rd27;
	st.global.f32 	[%rd28], %f24;
	ret;

}


// ===== COMPILED SASS (sm_100) =====

	.target	sm_100

	.elftype	@"ET_EXEC"


//--------------------- .note.nv.tkinfo           --------------------------
	.section	.note.nv.tkinfo,"",@"SHT_NOTE"
	.sectionflags	@"SHF_NOTE_NV_TKINFO"
	.tkinfo
        /*0018*/ 	.word	0x00000002
        /*0030*/ 	.string	""
        /*0030*/ 	.string	"ptxas"
        /*0030*/ 	.string	"Cuda compilation tools, release 13.0, V13.0.88"
        /*0030*/ 	.string	"Build cuda_13.0.r13.0/compiler.36424714_0"
        /*0030*/ 	.string	"-arch sm_100 -m 64 "



//--------------------- .note.nv.cuinfo           --------------------------
	.section	.note.nv.cuinfo,"",@"SHT_NOTE"
	.sectionflags	@"SHF_NOTE_NV_CUINFO"
        /*0018*/ 	.short	0x0002
        /*001a*/ 	.short	0x0064
        /*001c*/ 	.short	0x0082
	.zero		2


//--------------------- .nv.info                  --------------------------
	.section	.nv.info,"",@"SHT_CUDA_INFO"
	.align	4


	//----- nvinfo : EIATTR_REGCOUNT
	.align		4
        /*0000*/ 	.byte	0x04, 0x2f
        /*0002*/ 	.short	(.L_1 - .L_0)
	.align		4
.L_0:
        /*0004*/ 	.word	index@(_Z7pfb_firPfPKcPKfiiiii)
        /*0008*/ 	.word	0x00000020


	//----- nvinfo : EIATTR_FRAME_SIZE
	.align		4
.L_1:
        /*000c*/ 	.byte	0x04, 0x11
        /*000e*/ 	.short	(.L_3 - .L_2)
	.align		4
.L_2:
        /*0010*/ 	.word	index@(_Z7pfb_firPfPKcPKfiiiii)
        /*0014*/ 	.word	0x00000000


	//----- nvinfo : EIATTR_MIN_STACK_SIZE
	.align		4
.L_3:
        /*0018*/ 	.byte	0x04, 0x12
        /*001a*/ 	.short	(.L_5 - .L_4)
	.align		4
.L_4:
        /*001c*/ 	.word	index@(_Z7pfb_firPfPKcPKfiiiii)
        /*0020*/ 	.word	0x00000000
.L_5:


//--------------------- .nv.compat                --------------------------
	.section	.nv.compat,"",@"SHT_CUDA_COMPAT_INFO"
	.align	4
        /*0000*/ 	.byte	0x02, 0x09, 0x00, 0x00, 0x02, 0x02, 0x01, 0x00, 0x02, 0x05, 0x05, 0x00, 0x03, 0x07, 0x01, 0x01
        /*0010*/ 	.byte	0x02, 0x03, 0x00, 0x00, 0x02, 0x06, 0x01, 0x00, 0x04, 0x0b, 0x08, 0x00, 0x09, 0x00, 0x00, 0x00
        /*0020*/ 	.byte	0x00, 0x00, 0x00, 0x00


//--------------------- .nv.info._Z7pfb_firPfPKcPKfiiiii --------------------------
	.section	.nv.info._Z7pfb_firPfPKcPKfiiiii,"",@"SHT_CUDA_INFO"
	.sectionflags	@""
	.align	4


	//----- nvinfo : EIATTR_CUDA_API_VERSION
	.align		4
        /*0000*/ 	.byte	0x04, 0x37
        /*0002*/ 	.short	(.L_7 - .L_6)
.L_6:
        /*0004*/ 	.word	0x00000082


	//----- nvinfo : EIATTR_KPARAM_INFO
	.align		4
.L_7:
        /*0008*/ 	.byte	0x04, 0x17
        /*000a*/ 	.short	(.L_9 - .L_8)
.L_8:
        /*000c*/ 	.word	0x00000000
        /*0010*/ 	.short	0x0007
        /*0012*/ 	.short	0x0028
        /*0014*/ 	.byte	0x00, 0xf0, 0x11, 0x00


	//----- nvinfo : EIATTR_KPARAM_INFO
	.align		4
.L_9:
        /*0018*/ 	.byte	0x04, 0x17
        /*001a*/ 	.short	(.L_11 - .L_10)
.L_10:
        /*001c*/ 	.word	0x00000000
        /*0020*/ 	.short	0x0006
        /*0022*/ 	.short	0x0024
        /*0024*/ 	.byte	0x00, 0xf0, 0x11, 0x00


	//----- nvinfo : EIATTR_KPARAM_INFO
	.align		4
.L_11:
        /*0028*/ 	.byte	0x04, 0x17
        /*002a*/ 	.short	(.L_13 - .L_12)
.L_12:
        /*002c*/ 	.word	0x00000000
        /*0030*/ 	.short	0x0005
        /*0032*/ 	.short	0x0020
        /*0034*/ 	.byte	0x00, 0xf0, 0x11, 0x00


	//----- nvinfo : EIATTR_KPARAM_INFO
	.align		4
.L_13:
        /*0038*/ 	.byte	0x04, 0x17
        /*003a*/ 	.short	(.L_15 - .L_14)
.L_14:
        /*003c*/ 	.word	0x00000000
        /*0040*/ 	.short	0x0004
        /*0042*/ 	.short	0x001c
        /*0044*/ 	.byte	0x00, 0xf0, 0x11, 0x00


	//----- nvinfo : EIATTR_KPARAM_INFO
	.align		4
.L_15:
        /*0048*/ 	.byte	0x04, 0x17
        /*004a*/ 	.short	(.L_17 - .L_16)
.L_16:
        /*004c*/ 	.word	0x00000000
        /*0050*/ 	.short	0x0003
        /*0052*/ 	.short	0x0018
        /*0054*/ 	.byte	0x00, 0xf0, 0x11, 0x00


	//----- nvinfo : EIATTR_KPARAM_INFO
	.align		4
.L_17:
        /*0058*/ 	.byte	0x04, 0x17
        /*005a*/ 	.short	(.L_19 - .L_18)
.L_18:
        /*005c*/ 	.word	0x00000000
        /*0060*/ 	.short	0x0002
        /*0062*/ 	.short	0x0010
        /*0064*/ 	.byte	0x00, 0xf5, 0x21, 0x00


	//----- nvinfo : EIATTR_KPARAM_INFO
	.align		4
.L_19:
        /*0068*/ 	.byte	0x04, 0x17
        /*006a*/ 	.short	(.L_21 - .L_20)
.L_20:
        /*006c*/ 	.word	0x00000000
        /*0070*/ 	.short	0x0001
        /*0072*/ 	.short	0x0008
        /*0074*/ 	.byte	0x00, 0xf5, 0x21, 0x00


	//----- nvinfo : EIATTR_KPARAM_INFO
	.align		4
.L_21:
        /*0078*/ 	.byte	0x04, 0x17
        /*007a*/ 	.short	(.L_23 - .L_22)
.L_22:
        /*007c*/ 	.word	0x00000000
        /*0080*/ 	.short	0x0000
        /*0082*/ 	.short	0x0000
        /*0084*/ 	.byte	0x00, 0xf5, 0x21, 0x00


	//----- nvinfo : EIATTR_SPARSE_MMA_MASK
	.align		4
.L_23:
        /*0088*/ 	.byte	0x03, 0x50
        /*008a*/ 	.short	0x0000


	//----- nvinfo : EIATTR_MAXREG_COUNT
	.align		4
        /*008c*/ 	.byte	0x03, 0x1b
        /*008e*/ 	.short	0x00ff


	//----- nvinfo : EIATTR_MERCURY_ISA_VERSION
	.align		4
        /*0090*/ 	.byte	0x03, 0x5f
        /*0092*/ 	.short	0x0101


	//----- nvinfo : EIATTR_VRC_CTA_INIT_COUNT
	.align		4
        /*0094*/ 	.byte	0x02, 0x4a
	.zero		1
	.zero		1


	//----- nvinfo : EIATTR_EXIT_INSTR_OFFSETS
	.align		4
        /*0098*/ 	.byte	0x04, 0x1c
        /*009a*/ 	.short	(.L_25 - .L_24)


	//   ....[0]....
.L_24:
        /*009c*/ 	.word	0x000005e0


	//----- nvinfo : EIATTR_MAX_THREADS
	.align		4
.L_25:
        /*00a0*/ 	.byte	0x04, 0x05
        /*00a2*/ 	.short	(.L_27 - .L_26)
.L_26:
        /*00a4*/ 	.word	0x00000100
        /*00a8*/ 	.word	0x00000001
        /*00ac*/ 	.word	0x00000001


	//----- nvinfo : EIATTR_CBANK_PARAM_SIZE
	.align		4
.L_27:
        /*00b0*/ 	.byte	0x03, 0x19
        /*00b2*/ 	.short	0x002c


	//----- nvinfo : EIATTR_PARAM_CBANK
	.align		4
        /*00b4*/ 	.byte	0x04, 0x0a
        /*00b6*/ 	.short	(.L_29 - .L_28)
	.align		4
.L_28:
        /*00b8*/ 	.word	index@(.nv.constant0._Z7pfb_firPfPKcPKfiiiii)
        /*00bc*/ 	.short	0x0380
        /*00be*/ 	.short	0x002c


	//----- nvinfo : EIATTR_SW_WAR
	.align		4
.L_29:
        /*00c0*/ 	.byte	0x04, 0x36
        /*00c2*/ 	.short	(.L_31 - .L_30)
.L_30:
        /*00c4*/ 	.word	0x00000008
.L_31:


//--------------------- .nv.callgraph             --------------------------
	.section	.nv.callgraph,"",@"SHT_CUDA_CALLGRAPH"
	.align	4
	.sectionentsize	8
	.align		4
        /*0000*/ 	.word	0x00000000
	.align		4
        /*0004*/ 	.word	0xffffffff
	.align		4
        /*0008*/ 	.word	0x00000000
	.align		4
        /*000c*/ 	.word	0xfffffffe
	.align		4
        /*0010*/ 	.word	0x00000000
	.align		4
        /*0014*/ 	.word	0xfffffffd
	.align		4
        /*0018*/ 	.word	0x00000000
	.align		4
        /*001c*/ 	.word	0xfffffffc


//--------------------- .text._Z7pfb_firPfPKcPKfiiiii --------------------------
	.section	.text._Z7pfb_firPfPKcPKfiiiii,"ax",@progbits
	.align	128
        .global         _Z7pfb_firPfPKcPKfiiiii
        .type           _Z7pfb_firPfPKcPKfiiiii,@function
        .size           _Z7pfb_firPfPKcPKfiiiii,(.L_x_1 - _Z7pfb_firPfPKcPKfiiiii)
        .other          _Z7pfb_firPfPKcPKfiiiii,@"STO_CUDA_ENTRY STV_DEFAULT"
_Z7pfb_firPfPKcPKfiiiii:
.text._Z7pfb_firPfPKcPKfiiiii:
[----:B------:R-:W-:Y:S08]  /*0000*/  LDC R1, c[0x0][0x37c] ;  /* 0x0000df00ff017b82 */ /* 0x000ff00000000800 */
[----:B------:R-:W0:Y:S01]  /*0010*/  LDC R15, c[0x0][0x39c] ;  /* 0x0000e700ff0f7b82 */ /* 0x000e220000000800 */
[----:B------:R-:W1:Y:S01]  /*0020*/  S2R R14, SR_TID.X ;  /* 0x00000000000e7919 */ /* 0x000e620000002100 */
[----:B------:R-:W2:Y:S06]  /*0030*/  LDCU UR6, c[0x0][0x370] ;  /* 0x00006e00ff0677ac */ /* 0x000eac0008000800 */
[----:B------:R-:W-:Y:S08]  /*0040*/  S2UR UR4, SR_CTAID.X ;  /* 0x00000000000479c3 */ /* 0x000ff00000002500 */
[----:B------:R-:W2:Y:S01]  /*0050*/  S2UR UR5, SR_CTAID.Y ;  /* 0x00000000000579c3 */ /* 0x000ea20000002600 */
[----:B0-----:R-:W-:-:S07]  /*0060*/  IABS R5, R15 ;  /* 0x0000000f00057213 */ /* 0x001fce0000000000 */
[----:B------:R-:W0:Y:S01]  /*0070*/  LDC.64 R24, c[0x0][0x390] ;  /* 0x0000e400ff187b82 */ /* 0x000e220000000a00 */
[----:B------:R-:W-:Y:S01]  /*0080*/  SHF.R.S32.HI R9, RZ, 0x1f, R15 ;  /* 0x0000001fff097819 */ /* 0x000fe2000001140f */
[----:B------:R-:W3:Y:S01]  /*0090*/  I2F.RP R0, R5 ;  /* 0x0000000500007306 */ /* 0x000ee20000209400 */
[----:B--2---:R-:W-:Y:S01]  /*00a0*/  UIMAD UR4, UR5, UR6, UR4 ;  /* 0x00000006050472a4 */ /* 0x004fe2000f8e0204 */
[----:B------:R-:W2:Y:S06]  /*00b0*/  LDCU.64 UR6, c[0x0][0x388] ;  /* 0x00007100ff0677ac */ /* 0x000eac0008000a00 */
[----:B---3--:R-:W3:Y:S01]  /*00c0*/  MUFU.RCP R0, R0 ;  /* 0x0000000000007308 */ /* 0x008ee20000001000 */
[----:B------:R-:W-:-:S06]  /*00d0*/  USHF.L.U32 UR4, UR4, 0x8, URZ ;  /* 0x0000000804047899 */ /* 0x000fcc00080006ff */
[----:B-1----:R-:W-:-:S04]  /*00e0*/  LOP3.LUT R14, R14, UR4, RZ, 0xfc, !PT ;  /* 0x000000040e0e7c12 */ /* 0x002fc8000f8efcff */
[----:B------:R-:W-:Y:S01]  /*00f0*/  ISETP.GE.AND P1, PT, R14, RZ, PT ;  /* 0x000000ff0e00720c */ /* 0x000fe20003f26270 */
[----:B------:R-:W1:Y:S01]  /*0100*/  LDCU.64 UR4, c[0x0][0x358] ;  /* 0x00006b00ff0477ac */ /* 0x000e620008000a00 */
[----:B---3--:R-:W-:Y:S02]  /*0110*/  IADD3 R2, PT, PT, R0, 0xffffffe, RZ ;  /* 0x0ffffffe00027810 */ /* 0x008fe40007ffe0ff */
[----:B------:R-:W-:Y:S02]  /*0120*/  IABS R0, R14 ;  /* 0x0000000e00007213 */ /* 0x000fe40000000000 */
[----:B------:R3:W4:Y:S02]  /*0130*/  F2I.FTZ.U32.TRUNC.NTZ R3, R2 ;  /* 0x0000000200037305 */ /* 0x000724000021f000 */
[----:B---3--:R-:W-:Y:S02]  /*0140*/  HFMA2 R2, -RZ, RZ, 0, 0 ;  /* 0x00000000ff027431 */ /* 0x008fe400000001ff */
[----:B----4-:R-:W-:-:S04]  /*0150*/  IMAD.MOV R4, RZ, RZ, -R3 ;  /* 0x000000ffff047224 */ /* 0x010fc800078e0a03 */
[----:B------:R-:W-:-:S04]  /*0160*/  IMAD R7, R4, R5, RZ ;  /* 0x0000000504077224 */ /* 0x000fc800078e02ff */
[----:B------:R-:W-:Y:S01]  /*0170*/  IMAD.HI.U32 R3, R3, R7, R2 ;  /* 0x0000000703037227 */ /* 0x000fe200078e0002 */
[----:B--2---:R-:W-:-:S05]  /*0180*/  IADD3 R2, P3, PT, R14, UR6, RZ ;  /* 0x000000060e027c10 */ /* 0x004fca000ff7e0ff */
[----:B------:R-:W-:-:S04]  /*0190*/  IMAD.HI.U32 R3, R3, R0, RZ ;  /* 0x0000000003037227 */ /* 0x000fc800078e00ff */
[----:B------:R-:W-:-:S04]  /*01a0*/  IMAD.MOV R3, RZ, RZ, -R3 ;  /* 0x000000ffff037224 */ /* 0x000fc800078e0a03 */
[----:B------:R-:W-:Y:S01]  /*01b0*/  IMAD R0, R5, R3, R0 ;  /* 0x0000000305007224 */ /* 0x000fe200078e0200 */
[----:B------:R-:W-:-:S04]  /*01c0*/  LEA.HI.X.SX32 R3, R14, UR7, 0x1, P3 ;  /* 0x000000070e037c11 */ /* 0x000fc800098f0eff */
[----:B------:R-:W-:-:S13]  /*01d0*/  ISETP.GT.U32.AND P0, PT, R5, R0, PT ;  /* 0x000000000500720c */ /* 0x000fda0003f04070 */
[----:B------:R-:W-:Y:S02]  /*01e0*/  @!P0 IADD3 R0, PT, PT, R0, -R5, RZ ;  /* 0x8000000500008210 */ /* 0x000fe40007ffe0ff */
[----:B------:R-:W-:Y:S02]  /*01f0*/  ISETP.NE.AND P0, PT, R15, RZ, PT ;  /* 0x000000ff0f00720c */ /* 0x000fe40003f05270 */
[----:B------:R-:W-:-:S13]  /*0200*/  ISETP.GT.U32.AND P2, PT, R5, R0, PT ;  /* 0x000000000500720c */ /* 0x000fda0003f44070 */
[----:B------:R-:W-:Y:S01]  /*0210*/  @!P2 IMAD.IADD R0, R0, 0x1, -R5 ;  /* 0x000000010000a824 */ /* 0x000fe200078e0a05 */
[----:B------:R-:W-:-:S04]  /*0220*/  IADD3 R6, P2, PT, R2, R15, RZ ;  /* 0x0000000f02067210 */ /* 0x000fc80007f5e0ff */
[----:B------:R-:W-:Y:S02]  /*0230*/  MOV R5, R0 ;  /* 0x0000000000057202 */ /* 0x000fe40000000f00 */
[----:B------:R-:W-:Y:S01]  /*0240*/  IADD3.X R7, PT, PT, R9, R3, RZ, P2, !PT ;  /* 0x0000000309077210 */ /* 0x000fe200017fe4ff */
[----:B-1----:R-:W2:Y:S02]  /*0250*/  LDG.E.U8.CONSTANT R0, desc[UR4][R2.64] ;  /* 0x0000000402007981 */ /* 0x002ea4000c1e9100 */
[----:B------:R-:W-:Y:S01]  /*0260*/  @!P1 IMAD.MOV R5, RZ, RZ, -R5 ;  /* 0x000000ffff059224 */ /* 0x000fe200078e0a05 */
[-C--:B------:R-:W-:Y:S01]  /*0270*/  @!P0 LOP3.LUT R5, RZ, R15.reuse, RZ, 0x33, !PT ;  /* 0x0000000fff058212 */ /* 0x080fe200078e33ff */
[----:B------:R1:W3:Y:S01]  /*0280*/  LDG.E.U8.CONSTANT R16, desc[UR4][R6.64] ;  /* 0x0000000406107981 */ /* 0x0002e2000c1e9100 */
[----:B------:R-:W-:-:S03]  /*0290*/  IADD3 R26, P1, PT, R6, R15, RZ ;  /* 0x0000000f061a7210 */ /* 0x000fc60007f3e0ff */
[----:B0-----:R-:W-:Y:S01]  /*02a0*/  IMAD.WIDE R24, R5, 0x4, R24 ;  /* 0x0000000405187825 */ /* 0x001fe200078e0218 */
[----:B------:R-:W-:-:S03]  /*02b0*/  IADD3 R10, P0, PT, R26, R15, RZ ;  /* 0x0000000f1a0a7210 */ /* 0x000fc60007f1e0ff */
[----:B------:R-:W-:Y:S01]  /*02c0*/  IMAD.X R27, R9, 0x1, R7, P1 ;  /* 0x00000001091b7824 */ /* 0x000fe200008e0607 */
[----:B------:R-:W4:Y:S01]  /*02d0*/  LDG.E.CONSTANT R21, desc[UR4][R24.64] ;  /* 0x0000000418157981 */ /* 0x000f22000c1e9900 */
[----:B------:R-:W-:-:S03]  /*02e0*/  IMAD.WIDE R12, R15, 0x4, R24 ;  /* 0x000000040f0c7825 */ /* 0x000fc600078e0218 */
[----:B------:R-:W-:Y:S01]  /*02f0*/  IADD3.X R11, PT, PT, R9, R27, RZ, P0, !PT ;  /* 0x0000001b090b7210 */ /* 0x000fe200007fe4ff */
[----:B------:R-:W5:Y:S01]  /*0300*/  LDG.E.U8.CONSTANT R17, desc[UR4][R26.64] ;  /* 0x000000041a117981 */ /* 0x000f62000c1e9100 */
[----:B------:R-:W-:Y:S01]  /*0310*/  IADD3 R28, P0, PT, R10, R15, RZ ;  /* 0x0000000f0a1c7210 */ /* 0x000fe20007f1e0ff */
[----:B------:R-:W-:Y:S02]  /*0320*/  IMAD.WIDE R4, R15, 0x4, R12 ;  /* 0x000000040f047825 */ /* 0x000fe400078e020c */
[----:B------:R0:W4:Y:S01]  /*0330*/  LDG.E.U8.CONSTANT R18, desc[UR4][R10.64] ;  /* 0x000000040a127981 */ /* 0x000122000c1e9100 */
[----:B------:R-:W-:Y:S02]  /*0340*/  IADD3.X R29, PT, PT, R9, R11, RZ, P0, !PT ;  /* 0x0000000b091d7210 */ /* 0x000fe400007fe4ff */
[-C--:B------:R-:W-:Y:S01]  /*0350*/  IADD3 R22, P0, PT, R28, R15.reuse, RZ ;  /* 0x0000000f1c167210 */ /* 0x080fe20007f1e0ff */
[----:B-1----:R-:W-:Y:S01]  /*0360*/  IMAD.WIDE R6, R15, 0x4, R4 ;  /* 0x000000040f067825 */ /* 0x002fe200078e0204 */
[----:B------:R-:W4:Y:S03]  /*0370*/  LDG.E.CONSTANT R12, desc[UR4][R12.64] ;  /* 0x000000040c0c7981 */ /* 0x000f26000c1e9900 */
[----:B------:R-:W-:Y:S01]  /*0380*/  IMAD.X R23, R9, 0x1, R29, P0 ;  /* 0x0000000109177824 */ /* 0x000fe200000e061d */
[----:B------:R-:W-:Y:S01]  /*0390*/  IADD3 R2, P0, PT, R22, R15, RZ ;  /* 0x0000000f16027210 */ /* 0x000fe20007f1e0ff */
[----:B------:R-:W4:Y:S01]  /*03a0*/  LDG.E.U8.CONSTANT R19, desc[UR4][R28.64] ;  /* 0x000000041c137981 */ /* 0x000f22000c1e9100 */
[----:B0-----:R-:W-:-:S02]  /*03b0*/  IMAD.WIDE R10, R15, 0x4, R6 ;  /* 0x000000040f0a7825 */ /* 0x001fc400078e0206 */
[----:B------:R-:W-:Y:S01]  /*03c0*/  IADD3.X R3, PT, PT, R9, R23, RZ, P0, !PT ;  /* 0x0000001709037210 */ /* 0x000fe200007fe4ff */
[----:B------:R0:W4:Y:S01]  /*03d0*/  LDG.E.U8.CONSTANT R20, desc[UR4][R22.64] ;  /* 0x0000000416147981 */ /* 0x000122000c1e9100 */
[----:B------:R-:W-:-:S03]  /*03e0*/  IADD3 R8, P0, PT, R2, R15, RZ ;  /* 0x0000000f02087210 */ /* 0x000fc60007f1e0ff */
[----:B------:R-:W4:Y:S01]  /*03f0*/  LDG.E.CONSTANT R4, desc[UR4][R4.64] ;  /* 0x0000000404047981 */ /* 0x000f22000c1e9900 */
[----:B------:R-:W-:-:S03]  /*0400*/  IADD3.X R9, PT, PT, R9, R3, RZ, P0, !PT ;  /* 0x0000000309097210 */ /* 0x000fc600007fe4ff */
[----:B------:R-:W4:Y:S01]  /*0410*/  LDG.E.U8.CONSTANT R2, desc[UR4][R2.64] ;  /* 0x0000000402027981 */ /* 0x000f22000c1e9100 */
[----:B0-----:R-:W-:-:S03]  /*0420*/  IMAD.WIDE R22, R15, 0x4, R10 ;  /* 0x000000040f167825 */ /* 0x001fc600078e020a */
[----:B------:R-:W4:Y:S04]  /*0430*/  LDG.E.CONSTANT R6, desc[UR4][R6.64] ;  /* 0x0000000406067981 */ /* 0x000f28000c1e9900 */
[----:B------:R-:W4:Y:S01]  /*0440*/  LDG.E.U8.CONSTANT R8, desc[UR4][R8.64] ;  /* 0x0000000408087981 */ /* 0x000f22000c1e9100 */
[----:B------:R-:W-:-:S03]  /*0450*/  IMAD.WIDE R24, R15, 0x4, R22 ;  /* 0x000000040f187825 */ /* 0x000fc600078e0216 */
[----:B------:R-:W4:Y:S04]  /*0460*/  LDG.E.CONSTANT R10, desc[UR4][R10.64] ;  /* 0x000000040a0a7981 */ /* 0x000f28000c1e9900 */
[----:B------:R0:W4:Y:S01]  /*0470*/  LDG.E.CONSTANT R28, desc[UR4][R22.64] ;  /* 0x00000004161c7981 */ /* 0x000122000c1e9900 */
[----:B------:R-:W-:-:S03]  /*0480*/  IMAD.WIDE R26, R15, 0x4, R24 ;  /* 0x000000040f1a7825 */ /* 0x000fc600078e0218 */
[----:B------:R-:W4:Y:S04]  /*0490*/  LDG.E.CONSTANT R24, desc[UR4][R24.64] ;  /* 0x0000000418187981 */ /* 0x000f28000c1e9900 */
[----:B------:R-:W4:Y:S01]  /*04a0*/  LDG.E.CONSTANT R26, desc[UR4][R26.64] ;  /* 0x000000041a1a7981 */ /* 0x000f22000c1e9900 */
[----:B0-----:R-:W0:Y:S02]  /*04b0*/  LDC.64 R22, c[0x0][0x380] ;  /* 0x0000e000ff167b82 */ /* 0x001e240000000a00 */
[----:B0-----:R-:W-:Y:S01]  /*04c0*/  IMAD.WIDE R22, R14, 0x4, R22 ;  /* 0x000000040e167825 */ /* 0x001fe200078e0216 */
[----:B--2---:R-:W4:Y:S08]  /*04d0*/  I2F.S8 R0, R0 ;  /* 0x0000000000007306 */ /* 0x004f300000001400 */
[----:B---3--:R-:W0:Y:S08]  /*04e0*/  I2F.S8 R16, R16 ;  /* 0x0000001000107306 */ /* 0x008e300000001400 */
[----:B-----5:R-:W1:Y:S01]  /*04f0*/  I2F.S8 R17, R17 ;  /* 0x0000001100117306 */ /* 0x020e620000001400 */
[----:B----4-:R-:W-:-:S07]  /*0500*/  FFMA R21, R0, R21, RZ ;  /* 0x0000001500157223 */ /* 0x010fce00000000ff */
[----:B------:R-:W2:Y:S01]  /*0510*/  I2F.S8 R18, R18 ;  /* 0x0000001200127306 */ /* 0x000ea20000001400 */
[----:B0-----:R-:W-:-:S07]  /*0520*/  FFMA R21, R16, R12, R21 ;  /* 0x0000000c10157223 */ /* 0x001fce0000000015 */
[----:B------:R-:W0:Y:S08]  /*0530*/  I2F.S8 R19, R19 ;  /* 0x0000001300137306 */ /* 0x000e300000001400 */
[----:B------:R-:W3:Y:S01]  /*0540*/  I2F.S8 R20, R20 ;  /* 0x0000001400147306 */ /* 0x000ee20000001400 */
[----:B-1----:R-:W-:-:S07]  /*0550*/  FFMA R21, R17, R4, R21 ;  /* 0x0000000411157223 */ /* 0x002fce0000000015 */
[----:B------:R-:W1:Y:S01]  /*0560*/  I2F.S8 R2, R2 ;  /* 0x0000000200027306 */ /* 0x000e620000001400 */
[----:B--2---:R-:W-:-:S07]  /*0570*/  FFMA R21, R18, R6, R21 ;  /* 0x0000000612157223 */ /* 0x004fce0000000015 */
[----:B------:R-:W2:Y:S01]  /*0580*/  I2F.S8 R8, R8 ;  /* 0x0000000800087306 */ /* 0x000ea20000001400 */
[----:B0-----:R-:W-:-:S04]  /*0590*/  FFMA R21, R19, R10, R21 ;  /* 0x0000000a13157223 */ /* 0x001fc80000000015 */
[----:B---3--:R-:W-:-:S04]  /*05a0*/  FFMA R21, R20, R28, R21 ;  /* 0x0000001c14157223 */ /* 0x008fc80000000015 */
[----:B-1----:R-:W-:-:S04]  /*05b0*/  FFMA R21, R2, R24, R21 ;  /* 0x0000001802157223 */ /* 0x002fc80000000015 */
[----:B--2---:R-:W-:-:S05]  /*05c0*/  FFMA R21, R8, R26, R21 ;  /* 0x0000001a08157223 */ /* 0x004fca0000000015 */
[----:B------:R-:W-:Y:S01]  /*05d0*/  STG.E desc[UR4][R22.64], R21 ;  /* 0x0000001516007986 */ /* 0x000fe2000c101904 */
[----:B------:R-:W-:Y:S05]  /*05e0*/  EXIT ;  /* 0x000000000000794d */ /* 0x000fea0003800000 */
.L_x_0:
[----:B------:R-:W-:-:S00]  /*05f0*/  BRA `(.L_x_0) ;  /* 0xfffffffc00fc7947 */ /* 0x000fc0000383ffff */
[----:B------:R-:W-:-:S00]  /*0600*/  NOP ;  /* 0x0000000000007918 */ /* 0x000fc00000000000 */
[----:B------:R-:W-:-:S00]  /*0610*/  NOP ;  /* 0x0000000000007918 */ /* 0x000fc00000000000 */
[----:B------:R-:W-:-:S00]  /*0620*/  NOP ;  /* 0x0000000000007918 */ /* 0x000fc00000000000 */
[----:B------:R-:W-:-:S00]  /*0630*/  NOP ;  /* 0x0000000000007918 */ /* 0x000fc00000000000 */
[----:B------:R-:W-:-:S00]  /*0640*/  NOP ;  /* 0x0000000000007918 */ /* 0x000fc00000000000 */
[----:B------:R-:W-:-:S00]  /*0650*/  NOP ;  /* 0x0000000000007918 */ /* 0x000fc00000000000 */
[----:B------:R-:W-:-:S00]  /*0660*/  NOP ;  /* 0x0000000000007918 */ /* 0x000fc00000000000 */
[----:B------:R-:W-:-:S00]  /*0670*/  NOP ;  /* 0x0000000000007918 */ /* 0x000fc00000000000 */
.L_x_1:


//--------------------- .nv.shared.reserved.0     --------------------------
	.section	.nv.shared.reserved.0,"aw",@nobits
	.weak		__nv_reservedSMEM_offset_0_alias
	.size		__nv_reservedSMEM_offset_0_alias, 0, 64
	.other		__nv_reservedSMEM_offset_0_alias,@"STO_CUDA_RESERVED_SHARED STV_DEFAULT"
__nv_reservedSMEM_offset_0_alias:
	.zero		0
	.zero		64


//--------------------- .nv.constant0._Z7pfb_firPfPKcPKfiiiii --------------------------
	.section	.nv.constant0._Z7pfb_firPfPKcPKfiiiii,"a",@progbits
	.sectionflags	@""
	.align	4
.nv.constant0._Z7pfb_firPfPKcPKfiiiii:
	.zero		940


//--------------------- SYMBOLS --------------------------

	.type		.nv.reservedSmem.offset0,@object
	.size		.nv.reservedSmem.offset0,0x4
